//
// Generated by NVIDIA NVVM Compiler
//
// Compiler Build ID: CL-36424714
// Cuda compilation tools, release 13.0, V13.0.88
// Based on NVVM 20.0.0
//

.version 9.0
.target sm_100
.address_size 64

	// .globl	_Z6warmupv
// _ZZ15softmax_kernel1PfS_iE5sdata has been demoted

.visible .entry _Z6warmupv()
{


	ret;

}
	// .globl	_Z15softmax_kernel1PfS_i
.visible .entry _Z15softmax_kernel1PfS_i(
	.param .u64 .ptr .align 1 _Z15softmax_kernel1PfS_i_param_0,
	.param .u64 .ptr .align 1 _Z15softmax_kernel1PfS_i_param_1,
	.param .u32 _Z15softmax_kernel1PfS_i_param_2
)
{
	.reg .pred 	%p<7>;
	.reg .b32 	%r<16>;
	.reg .b32 	%f<53>;
	.reg .b64 	%rd<7>;
	// demoted variable
	.shared .align 4 .b8 _ZZ15softmax_kernel1PfS_iE5sdata[1024];
	ld.param.u64 	%rd3, [_Z15softmax_kernel1PfS_i_param_0];
	ld.param.u64 	%rd2, [_Z15softmax_kernel1PfS_i_param_1];
	ld.param.u32 	%r4, [_Z15softmax_kernel1PfS_i_param_2];
	cvta.to.global.u64 	%rd4, %rd3;
	mov.u32 	%r5, %ctaid.x;
	shl.b32 	%r6, %r5, 8;
	mov.u32 	%r1, %tid.x;
	add.s32 	%r2, %r6, %r1;
	setp.ge.s32 	%p1, %r2, %r4;
	mul.wide.s32 	%rd5, %r2, 4;
	add.s64 	%rd1, %rd4, %rd5;
	shl.b32 	%r7, %r1, 2;
	mov.u32 	%r8, _ZZ15softmax_kernel1PfS_iE5sdata;
	add.s32 	%r3, %r8, %r7;
	@%p1 bra 	$L__BB1_2;
	ld.global.f32 	%f1, [%rd1];
	fma.rn.f32 	%f2, %f1, 0f3BBB989D, 0f3F000000;
	cvt.sat.f32.f32 	%f3, %f2;
	mov.f32 	%f4, 0f4B400001;
	mov.f32 	%f5, 0f437C0000;
	fma.rm.f32 	%f6, %f3, %f5, %f4;
	add.f32 	%f7, %f6, 0fCB40007F;
	neg.f32 	%f8, %f7;
	fma.rn.f32 	%f9, %f1, 0f3FB8AA3B, %f8;
	fma.rn.f32 	%f10, %f1, 0f32A57060, %f9;
	mov.b32 	%r10, %f6;
	shl.b32 	%r11, %r10, 23;
	mov.b32 	%f11, %r11;
	ex2.approx.ftz.f32 	%f12, %f10;
	mul.f32 	%f13, %f12, %f11;
	st.shared.f32 	[%r3], %f13;
	bra.uni 	$L__BB1_3;
$L__BB1_2:
	mov.b32 	%r9, 0;
	st.shared.u32 	[%r3], %r9;
$L__BB1_3:
	add.s32 	%r12, %r2, 128;
	setp.ge.s32 	%p2, %r12, %r4;
	@%p2 bra 	$L__BB1_5;
	ld.global.f32 	%f14, [%rd1+512];
	fma.rn.f32 	%f15, %f14, 0f3BBB989D, 0f3F000000;
	cvt.sat.f32.f32 	%f16, %f15;
	mov.f32 	%f17, 0f4B400001;
	mov.f32 	%f18, 0f437C0000;
	fma.rm.f32 	%f19, %f16, %f18, %f17;
	add.f32 	%f20, %f19, 0fCB40007F;
	neg.f32 	%f21, %f20;
	fma.rn.f32 	%f22, %f14, 0f3FB8AA3B, %f21;
	fma.rn.f32 	%f23, %f14, 0f32A57060, %f22;
	mov.b32 	%r14, %f19;
	shl.b32 	%r15, %r14, 23;
	mov.b32 	%f24, %r15;
	ex2.approx.ftz.f32 	%f25, %f23;
	mul.f32 	%f26, %f25, %f24;
	st.shared.f32 	[%r3+512], %f26;
	bra.uni 	$L__BB1_6;
$L__BB1_5:
	mov.b32 	%r13, 0;
	st.shared.u32 	[%r3+512], %r13;
$L__BB1_6:
	bar.sync 	0;
	setp.gt.u32 	%p3, %r1, 127;
	@%p3 bra 	$L__BB1_11;
	ld.shared.f32 	%f27, [%r3+512];
	ld.shared.f32 	%f28, [%r3];
	add.f32 	%f29, %f27, %f28;
	st.shared.f32 	[%r3], %f29;
	bar.sync 	0;
	setp.gt.u32 	%p4, %r1, 63;
	@%p4 bra 	$L__BB1_11;
	ld.shared.f32 	%f30, [%r3+256];
	ld.shared.f32 	%f31, [%r3];
	add.f32 	%f32, %f30, %f31;
	st.shared.f32 	[%r3], %f32;
	bar.sync 	0;
	setp.gt.u32 	%p5, %r1, 31;
	@%p5 bra 	$L__BB1_11;
	ld.volatile.shared.f32 	%f33, [%r3+128];
	ld.volatile.shared.f32 	%f34, [%r3];
	add.f32 	%f35, %f33, %f34;
	st.volatile.shared.f32 	[%r3], %f35;
	ld.volatile.shared.f32 	%f36, [%r3+64];
	ld.volatile.shared.f32 	%f37, [%r3];
	add.f32 	%f38, %f36, %f37;
	st.volatile.shared.f32 	[%r3], %f38;
	ld.volatile.shared.f32 	%f39, [%r3+32];
	ld.volatile.shared.f32 	%f40, [%r3];
	add.f32 	%f41, %f39, %f40;
	st.volatile.shared.f32 	[%r3], %f41;
	ld.volatile.shared.f32 	%f42, [%r3+16];
	ld.volatile.shared.f32 	%f43, [%r3];
	add.f32 	%f44, %f42, %f43;
	st.volatile.shared.f32 	[%r3], %f44;
	ld.volatile.shared.f32 	%f45, [%r3+8];
	ld.volatile.shared.f32 	%f46, [%r3];
	add.f32 	%f47, %f45, %f46;
	st.volatile.shared.f32 	[%r3], %f47;
	ld.volatile.shared.f32 	%f48, [%r3+4];
	ld.volatile.shared.f32 	%f49, [%r3];
	add.f32 	%f50, %f48, %f49;
	st.volatile.shared.f32 	[%r3], %f50;
	setp.ne.s32 	%p6, %r1, 0;
	@%p6 bra 	$L__BB1_11;
	ld.shared.f32 	%f51, [_ZZ15softmax_kernel1PfS_iE5sdata];
	cvta.to.global.u64 	%rd6, %rd2;
	atom.global.add.f32 	%f52, [%rd6], %f51;
$L__BB1_11:
	ret;

}
	// .globl	_Z15softmax_kernel2PfS_S_i
.visible .entry _Z15softmax_kernel2PfS_S_i(
	.param .u64 .ptr .align 1 _Z15softmax_kernel2PfS_S_i_param_0,
	.param .u64 .ptr .align 1 _Z15softmax_kernel2PfS_S_i_param_1,
	.param .u64 .ptr .align 1 _Z15softmax_kernel2PfS_S_i_param_2,
	.param .u32 _Z15softmax_kernel2PfS_S_i_param_3
)
{
	.reg .pred 	%p<2>;
	.reg .b32 	%r<8>;
	.reg .b32 	%f<16>;
	.reg .b64 	%rd<10>;

	ld.param.u64 	%rd1, [_Z15softmax_kernel2PfS_S_i_param_0];
	ld.param.u64 	%rd2, [_Z15softmax_kernel2PfS_S_i_param_1];
	ld.param.u64 	%rd3, [_Z15softmax_kernel2PfS_S_i_param_2];
	ld.param.u32 	%r2, [_Z15softmax_kernel2PfS_S_i_param_3];
	mov.u32 	%r3, %ntid.x;
	mov.u32 	%r4, %ctaid.x;
	mov.u32 	%r5, %tid.x;
	mad.lo.s32 	%r1, %r3, %r4, %r5;
	setp.ge.s32 	%p1, %r1, %r2;
	@%p1 bra 	$L__BB2_2;
	cvta.to.global.u64 	%rd4, %rd1;
	cvta.to.global.u64 	%rd5, %rd3;
	cvta.to.global.u64 	%rd6, %rd2;
	mul.wide.s32 	%rd7, %r1, 4;
	add.s64 	%rd8, %rd4, %rd7;
	ld.global.f32 	%f1, [%rd8];
	fma.rn.f32 	%f2, %f1, 0f3BBB989D, 0f3F000000;
	cvt.sat.f32.f32 	%f3, %f2;
	mov.f32 	%f4, 0f4B400001;
	mov.f32 	%f5, 0f437C0000;
	fma.rm.f32 	%f6, %f3, %f5, %f4;
	add.f32 	%f7, %f6, 0fCB40007F;
	neg.f32 	%f8, %f7;
	fma.rn.f32 	%f9, %f1, 0f3FB8AA3B, %f8;
	fma.rn.f32 	%f10, %f1, 0f32A57060, %f9;
	mov.b32 	%r6, %f6;
	shl.b32 	%r7, %r6, 23;
	mov.b32 	%f11, %r7;
	ex2.approx.ftz.f32 	%f12, %f10;
	mul.f32 	%f13, %f12, %f11;
	ld.global.f32 	%f14, [%rd5];
	div.rn.f32 	%f15, %f13, %f14;
	add.s64 	%rd9, %rd6, %rd7;
	st.global.f32 	[%rd9], %f15;
$L__BB2_2:
	ret;

}


// ===== COMPILED SASS (sm_100) =====

	.target	sm_100

	.elftype	@"ET_EXEC"


//--------------------- .note.nv.tkinfo           --------------------------
	.section	.note.nv.tkinfo,"",@"SHT_NOTE"
	.sectionflags	@"SHF_NOTE_NV_TKINFO"
	.tkinfo
        /*0018*/ 	.word	0x00000002
        /*0030*/ 	.string	""
        /*0030*/ 	.string	"ptxas"
        /*0030*/ 	.string	"Cuda compilation tools, release 13.0, V13.0.88"
        /*0030*/ 	.string	"Build cuda_13.0.r13.0/compiler.36424714_0"
        /*0030*/ 	.string	"-arch sm_100 -m 64 "



//--------------------- .note.nv.cuinfo           --------------------------
	.section	.note.nv.cuinfo,"",@"SHT_NOTE"
	.sectionflags	@"SHF_NOTE_NV_CUINFO"
        /*0018*/ 	.short	0x0002
        /*001a*/ 	.short	0x0064
        /*001c*/ 	.short	0x0082
	.zero		2


//--------------------- .nv.info                  --------------------------
	.section	.nv.info,"",@"SHT_CUDA_INFO"
	.align	4


	//----- nvinfo : EIATTR_REGCOUNT
	.align		4
        /*0000*/ 	.byte	0x04, 0x2f
        /*0002*/ 	.short	(.L_1 - .L_0)
	.align		4
.L_0:
        /*0004*/ 	.word	index@(_Z6warmupv)
        /*0008*/ 	.word	0x00000004


	//----- nvinfo : EIATTR_FRAME_SIZE
	.align		4
.L_1:
        /*000c*/ 	.byte	0x04, 0x11
        /*000e*/ 	.short	(.L_3 - .L_2)
	.align		4
.L_2:
        /*0010*/ 	.word	index@(_Z6warmupv)
        /*0014*/ 	.word	0x00000000


	//----- nvinfo : EIATTR_REGCOUNT
	.align		4
.L_3:
        /*0018*/ 	.byte	0x04, 0x2f
        /*001a*/ 	.short	(.L_5 - .L_4)
	.align		4
.L_4:
        /*001c*/ 	.word	index@(_Z15softmax_kernel1PfS_i)
        /*0020*/ 	.word	0x0000000c


	//----- nvinfo : EIATTR_FRAME_SIZE
	.align		4
.L_5:
        /*0024*/ 	.byte	0x04, 0x11
        /*0026*/ 	.short	(.L_7 - .L_6)
	.align		4
.L_6:
        /*0028*/ 	.word	index@(_Z15softmax_kernel1PfS_i)
        /*002c*/ 	.word	0x00000000


	//----- nvinfo : EIATTR_REGCOUNT
	.align		4
.L_7:
        /*0030*/ 	.byte	0x04, 0x2f
        /*0032*/ 	.short	(.L_9 - .L_8)
	.align		4
.L_8:
        /*0034*/ 	.word	index@(_Z15softmax_kernel2PfS_S_i)
        /*0038*/ 	.word	0x00000010


	//----- nvinfo : EIATTR_FRAME_SIZE
	.align		4
.L_9:
        /*003c*/ 	.byte	0x04, 0x11
        /*003e*/ 	.short	(.L_11 - .L_10)
	.align		4
.L_10:
        /*0040*/ 	.word	index@($__internal_0_$__cuda_sm3x_div_rn_noftz_f32_slowpath)
        /*0044*/ 	.word	0x00000000


	//----- nvinfo : EIATTR_FRAME_SIZE
	.align		4
.L_11:
        /*0048*/ 	.byte	0x04, 0x11
        /*004a*/ 	.short	(.L_13 - .L_12)
	.align		4
.L_12:
        /*004c*/ 	.word	index@(_Z15softmax_kernel2PfS_S_i)
        /*0050*/ 	.word	0x00000000


	//----- nvinfo : EIATTR_MIN_STACK_SIZE
	.align		4
.L_13:
        /*0054*/ 	.byte	0x04, 0x12
        /*0056*/ 	.short	(.L_15 - .L_14)
	.align		4
.L_14:
        /*0058*/ 	.word	index@(_Z15softmax_kernel2PfS_S_i)
        /*005c*/ 	.word	0x00000000


	//----- nvinfo : EIATTR_MIN_STACK_SIZE
	.align		4
.L_15:
        /*0060*/ 	.byte	0x04, 0x12
        /*0062*/ 	.short	(.L_17 - .L_16)
	.align		4
.L_16:
        /*0064*/ 	.word	index@(_Z15softmax_kernel1PfS_i)
        /*0068*/ 	.word	0x00000000


	//----- nvinfo : EIATTR_MIN_STACK_SIZE
	.align		4
.L_17:
        /*006c*/ 	.byte	0x04, 0x12
        /*006e*/ 	.short	(.L_19 - .L_18)
	.align		4
.L_18:
        /*0070*/ 	.word	index@(_Z6warmupv)
        /*0074*/ 	.word	0x00000000
.L_19:


//--------------------- .nv.compat                --------------------------
	.section	.nv.compat,"",@"SHT_CUDA_COMPAT_INFO"
	.align	4
        /*0000*/ 	.byte	0x02, 0x09, 0x00, 0x00, 0x02, 0x02, 0x01, 0x00, 0x02, 0x05, 0x05, 0x00, 0x03, 0x07, 0x01, 0x01
        /*0010*/ 	.byte	0x02, 0x03, 0x00, 0x00, 0x02, 0x06, 0x01, 0x00, 0x04, 0x0b, 0x08, 0x00, 0x01, 0x00, 0x00, 0x00
        /*0020*/ 	.byte	0x00, 0x00, 0x00, 0x00


//--------------------- .nv.info._Z15softmax_kernel2PfS_S_i --------------------------
	.section	.nv.info._Z15softmax_kernel2PfS_S_i,"",@"SHT_CUDA_INFO"
	.sectionflags	@""
	.align	4


	//----- nvinfo : EIATTR_CUDA_API_VERSION
	.align		4
        /*0000*/ 	.byte	0x04, 0x37
        /*0002*/ 	.short	(.L_21 - .L_20)
.L_20:
        /*0004*/ 	.word	0x00000082


	//----- nvinfo : EIATTR_KPARAM_INFO
	.align		4
.L_21:
        /*0008*/ 	.byte	0x04, 0x17
        /*000a*/ 	.short	(.L_23 - .L_22)
.L_22:
        /*000c*/ 	.word	0x00000000
        /*0010*/ 	.short	0x0003
        /*0012*/ 	.short	0x0018
        /*0014*/ 	.byte	0x00, 0xf0, 0x11, 0x00


	//----- nvinfo : EIATTR_KPARAM_INFO
	.align		4
.L_23:
        /*0018*/ 	.byte	0x04, 0x17
        /*001a*/ 	.short	(.L_25 - .L_24)
.L_24:
        /*001c*/ 	.word	0x00000000
        /*0020*/ 	.short	0x0002
        /*0022*/ 	.short	0x0010
        /*0024*/ 	.byte	0x00, 0xf5, 0x21, 0x00


	//----- nvinfo : EIATTR_KPARAM_INFO
	.align		4
.L_25:
        /*0028*/ 	.byte	0x04, 0x17
        /*002a*/ 	.short	(.L_27 - .L_26)
.L_26:
        /*002c*/ 	.word	0x00000000
        /*0030*/ 	.short	0x0001
        /*0032*/ 	.short	0x0008
        /*0034*/ 	.byte	0x00, 0xf5, 0x21, 0x00


	//----- nvinfo : EIATTR_KPARAM_INFO
	.align		4
.L_27:
        /*0038*/ 	.byte	0x04, 0x17
        /*003a*/ 	.short	(.L_29 - .L_28)
.L_28:
        /*003c*/ 	.word	0x00000000
        /*0040*/ 	.short	0x0000
        /*0042*/ 	.short	0x0000
        /*0044*/ 	.byte	0x00, 0xf5, 0x21, 0x00


	//----- nvinfo : EIATTR_SPARSE_MMA_MASK
	.align		4
.L_29:
        /*0048*/ 	.byte	0x03, 0x50
        /*004a*/ 	.short	0x0000


	//----- nvinfo : EIATTR_MAXREG_COUNT
	.align		4
        /*004c*/ 	.byte	0x03, 0x1b
        /*004e*/ 	.short	0x00ff


	//----- nvinfo : EIATTR_MERCURY_ISA_VERSION
	.align		4
        /*0050*/ 	.byte	0x03, 0x5f
        /*0052*/ 	.short	0x0101


	//----- nvinfo : EIATTR_VRC_CTA_INIT_COUNT
	.align		4
        /*0054*/ 	.byte	0x02, 0x4a
	.zero		1
	.zero		1


	//----- nvinfo : EIATTR_EXIT_INSTR_OFFSETS
	.align		4
        /*0058*/ 	.byte	0x04, 0x1c
        /*005a*/ 	.short	(.L_31 - .L_30)


	//   ....[0]....
.L_30:
        /*005c*/ 	.word	0x00000070


	//   ....[1]....
        /*0060*/ 	.word	0x00000280


	//----- nvinfo : EIATTR_CRS_STACK_SIZE
	.align		4
.L_31:
        /*0064*/ 	.byte	0x04, 0x1e
        /*0066*/ 	.short	(.L_33 - .L_32)
.L_32:
        /*0068*/ 	.word	0x00000000


	//----- nvinfo : EIATTR_CBANK_PARAM_SIZE
	.align		4
.L_33:
        /*006c*/ 	.byte	0x03, 0x19
        /*006e*/ 	.short	0x001c


	//----- nvinfo : EIATTR_PARAM_CBANK
	.align		4
        /*0070*/ 	.byte	0x04, 0x0a
        /*0072*/ 	.short	(.L_35 - .L_34)
	.align		4
.L_34:
        /*0074*/ 	.word	index@(.nv.constant0._Z15softmax_kernel2PfS_S_i)
        /*0078*/ 	.short	0x0380
        /*007a*/ 	.short	0x001c


	//----- nvinfo : EIATTR_SW_WAR
	.align		4
.L_35:
        /*007c*/ 	.byte	0x04, 0x36
        /*007e*/ 	.short	(.L_37 - .L_36)
.L_36:
        /*0080*/ 	.word	0x00000008
.L_37:


//--------------------- .nv.info._Z15softmax_kernel1PfS_i --------------------------
	.section	.nv.info._Z15softmax_kernel1PfS_i,"",@"SHT_CUDA_INFO"
	.sectionflags	@""
	.align	4


	//----- nvinfo : EIATTR_CUDA_API_VERSION
	.align		4
        /*0000*/ 	.byte	0x04, 0x37
        /*0002*/ 	.short	(.L_39 - .L_38)
.L_38:
        /*0004*/ 	.word	0x00000082


	//----- nvinfo : EIATTR_KPARAM_INFO
	.align		4
.L_39:
        /*0008*/ 	.byte	0x04, 0x17
        /*000a*/ 	.short	(.L_41 - .L_40)
.L_40:
        /*000c*/ 	.word	0x00000000
        /*0010*/ 	.short	0x0002
        /*0012*/ 	.short	0x0010
        /*0014*/ 	.byte	0x00, 0xf0, 0x11, 0x00


	//----- nvinfo : EIATTR_KPARAM_INFO
	.align		4
.L_41:
        /*0018*/ 	.byte	0x04, 0x17
        /*001a*/ 	.short	(.L_43 - .L_42)
.L_42:
        /*001c*/ 	.word	0x00000000
        /*0020*/ 	.short	0x0001
        /*0022*/ 	.short	0x0008
        /*0024*/ 	.byte	0x00, 0xf5, 0x21, 0x00


	//----- nvinfo : EIATTR_KPARAM_INFO
	.align		4
.L_43:
        /*0028*/ 	.byte	0x04, 0x17
        /*002a*/ 	.short	(.L_45 - .L_44)
.L_44:
        /*002c*/ 	.word	0x00000000
        /*0030*/ 	.short	0x0000
        /*0032*/ 	.short	0x0000
        /*0034*/ 	.byte	0x00, 0xf5, 0x21, 0x00


	//----- nvinfo : EIATTR_SPARSE_MMA_MASK
	.align		4
.L_45:
        /*0038*/ 	.byte	0x03, 0x50
        /*003a*/ 	.short	0x0000


	//----- nvinfo : EIATTR_MAXREG_COUNT
	.align		4
        /*003c*/ 	.byte	0x03, 0x1b
        /*003e*/ 	.short	0x00ff


	//----- nvinfo : EIATTR_NUM_BARRIERS
	.align		4
        /*0040*/ 	.byte	0x02, 0x4c
        /*0042*/ 	.byte	0x01
	.zero		1


	//----- nvinfo : EIATTR_MERCURY_ISA_VERSION
	.align		4
        /*0044*/ 	.byte	0x03, 0x5f
        /*0046*/ 	.short	0x0101


	//----- nvinfo : EIATTR_VRC_CTA_INIT_COUNT
	.align		4
        /*0048*/ 	.byte	0x02, 0x4a
	.zero		1
	.zero		1


	//----- nvinfo : EIATTR_EXIT_INSTR_OFFSETS
	.align		4
        /*004c*/ 	.byte	0x04, 0x1c
        /*004e*/ 	.short	(.L_47 - .L_46)


	//   ....[0]....
.L_46:
        /*0050*/ 	.word	0x000002f0


	//   ....[1]....
        /*0054*/ 	.word	0x00000360


	//   ....[2]....
        /*0058*/ 	.word	0x000003d0


	//   ....[3]....
        /*005c*/ 	.word	0x00000570


	//   ....[4]....
        /*0060*/ 	.word	0x000005b0


	//----- nvinfo : EIATTR_CRS_STACK_SIZE
	.align		4
.L_47:
        /*0064*/ 	.byte	0x04, 0x1e
        /*0066*/ 	.short	(.L_49 - .L_48)
.L_48:
        /*0068*/ 	.word	0x00000000


	//----- nvinfo : EIATTR_CBANK_PARAM_SIZE
	.align		4
.L_49:
        /*006c*/ 	.byte	0x03, 0x19
        /*006e*/ 	.short	0x0014


	//----- nvinfo : EIATTR_PARAM_CBANK
	.align		4
        /*0070*/ 	.byte	0x04, 0x0a
        /*0072*/ 	.short	(.L_51 - .L_50)
	.align		4
.L_50:
        /*0074*/ 	.word	index@(.nv.constant0._Z15softmax_kernel1PfS_i)
        /*0078*/ 	.short	0x0380
        /*007a*/ 	.short	0x0014


	//----- nvinfo : EIATTR_SW_WAR
	.align		4
.L_51:
        /*007c*/ 	.byte	0x04, 0x36
        /*007e*/ 	.short	(.L_53 - .L_52)
.L_52:
        /*0080*/ 	.word	0x00000008
.L_53:


//--------------------- .nv.info._Z6warmupv       --------------------------
	.section	.nv.info._Z6warmupv,"",@"SHT_CUDA_INFO"
	.sectionflags	@""
	.align	4


	//----- nvinfo : EIATTR_CUDA_API_VERSION
	.align		4
        /*0000*/ 	.byte	0x04, 0x37
        /*0002*/ 	.short	(.L_55 - .L_54)
.L_54:
        /*0004*/ 	.word	0x00000082


	//----- nvinfo : EIATTR_SPARSE_MMA_MASK
	.align		4
.L_55:
        /*0008*/ 	.byte	0x03, 0x50
        /*000a*/ 	.short	0x0000


	//----- nvinfo : EIATTR_MAXREG_COUNT
	.align		4
        /*000c*/ 	.byte	0x03, 0x1b
        /*000e*/ 	.short	0x00ff


	//----- nvinfo : EIATTR_MERCURY_ISA_VERSION
	.align		4
        /*0010*/ 	.byte	0x03, 0x5f
        /*0012*/ 	.short	0x0101


	//----- nvinfo : EIATTR_VRC_CTA_INIT_COUNT
	.align		4
        /*0014*/ 	.byte	0x02, 0x4a
	.zero		1
	.zero		1


	//----- nvinfo : EIATTR_EXIT_INSTR_OFFSETS
	.align		4
        /*0018*/ 	.byte	0x04, 0x1c
        /*001a*/ 	.short	(.L_57 - .L_56)


	//   ....[0]....
.L_56:
        /*001c*/ 	.word	0x00000010


	//----- nvinfo : EIATTR_SW_WAR
	.align		4
.L_57:
        /*0020*/ 	.byte	0x04, 0x36
        /*0022*/ 	.short	(.L_59 - .L_58)
.L_58:
        /*0024*/ 	.word	0x00000008
.L_59:


//--------------------- .nv.callgraph             --------------------------
	.section	.nv.callgraph,"",@"SHT_CUDA_CALLGRAPH"
	.align	4
	.sectionentsize	8
	.align		4
        /*0000*/ 	.word	0x00000000
	.align		4
        /*0004*/ 	.word	0xffffffff
	.align		4
        /*0008*/ 	.word	0x00000000
	.align		4
        /*000c*/ 	.word	0xfffffffe
	.align		4
        /*0010*/ 	.word	0x00000000
	.align		4
        /*0014*/ 	.word	0xfffffffd
	.align		4
        /*0018*/ 	.word	0x00000000
	.align		4
        /*001c*/ 	.word	0xfffffffc


//--------------------- .text._Z15softmax_kernel2PfS_S_i --------------------------
	.section	.text._Z15softmax_kernel2PfS_S_i,"ax",@progbits
	.align	128
        .global         _Z15softmax_kernel2PfS_S_i
        .type           _Z15softmax_kernel2PfS_S_i,@function
        .size           _Z15softmax_kernel2PfS_S_i,(.L_x_19 - _Z15softmax_kernel2PfS_S_i)
        .other          _Z15softmax_kernel2PfS_S_i,@"STO_CUDA_ENTRY STV_DEFAULT"
_Z15softmax_kernel2PfS_S_i:
.text._Z15softmax_kernel2PfS_S_i:
[----:B------:R-:W-:Y:S01]  /*0000*/  LDC R1, c[0x0][0x37c] ;  /* 0x0000df00ff017b82 */ /* 0x000fe20000000800 */
[----:B------:R-:W0:Y:S01]  /*0010*/  S2R R2, SR_CTAID.X ;  /* 0x0000000000027919 */ /* 0x000e220000002500 */
[----:B------:R-:W0:Y:S01]  /*0020*/  LDCU UR4, c[0x0][0x360] ;  /* 0x00006c00ff0477ac */ /* 0x000e220008000800 */
[----:B------:R-:W0:Y:S01]  /*0030*/  S2R R3, SR_TID.X ;  /* 0x0000000000037919 */ /* 0x000e220000002100 */
[----:B------:R-:W1:Y:S01]  /*0040*/  LDCU UR5, c[0x0][0x398] ;  /* 0x00007300ff0577ac */ /* 0x000e620008000800 */
[----:B0-----:R-:W-:-:S05]  /*0050*/  IMAD R2, R2, UR4, R3 ;  /* 0x0000000402027c24 */ /* 0x001fca000f8e0203 */
[----:B-1----:R-:W-:-:S13]  /*0060*/  ISETP.GE.AND P0, PT, R2, UR5, PT ;  /* 0x0000000502007c0c */ /* 0x002fda000bf06270 */
[----:B------:R-:W-:Y:S05]  /*0070*/  @P0 EXIT ;  /* 0x000000000000094d */ /* 0x000fea0003800000 */
[----:B------:R-:W0:Y:S01]  /*0080*/  LDC.64 R4, c[0x0][0x380] ;  /* 0x0000e000ff047b82 */ /* 0x000e220000000a00 */
[----:B------:R-:W1:Y:S07]  /*0090*/  LDCU.64 UR4, c[0x0][0x358] ;  /* 0x00006b00ff0477ac */ /* 0x000e6e0008000a00 */
[----:B------:R-:W2:Y:S01]  /*00a0*/  LDC.64 R6, c[0x0][0x390] ;  /* 0x0000e400ff067b82 */ /* 0x000ea20000000a00 */
[----:B0-----:R-:W-:-:S06]  /*00b0*/  IMAD.WIDE R4, R2, 0x4, R4 ;  /* 0x0000000402047825 */ /* 0x001fcc00078e0204 */
[----:B-1----:R-:W3:Y:S04]  /*00c0*/  LDG.E R4, desc[UR4][R4.64] ;  /* 0x0000000404047981 */ /* 0x002ee8000c1e1900 */
[----:B--2---:R-:W2:Y:S01]  /*00d0*/  LDG.E R7, desc[UR4][R6.64] ;  /* 0x0000000406077981 */ /* 0x004ea2000c1e1900 */
[----:B------:R-:W-:Y:S01]  /*00e0*/  IMAD.MOV.U32 R3, RZ, RZ, 0x3bbb989d ;  /* 0x3bbb989dff037424 */ /* 0x000fe200078e00ff */
[----:B------:R-:W-:Y:S01]  /*00f0*/  BSSY.RECONVERGENT B0, `(.L_x_0) ;  /* 0x0000015000007945 */ /* 0x000fe20003800200 */
[----:B------:R-:W-:Y:S02]  /*0100*/  IMAD.MOV.U32 R9, RZ, RZ, 0x437c0000 ;  /* 0x437c0000ff097424 */ /* 0x000fe400078e00ff */
[----:B---3--:R-:W-:-:S04]  /*0110*/  FFMA.SAT R0, R4, R3, 0.5 ;  /* 0x3f00000004007423 */ /* 0x008fc80000002003 */
[----:B------:R-:W-:Y:S01]  /*0120*/  FFMA.RM R0, R0, R9, 12582913 ;  /* 0x4b40000100007423 */ /* 0x000fe20000004009 */
[----:B--2---:R-:W0:Y:S03]  /*0130*/  MUFU.RCP R8, R7 ;  /* 0x0000000700087308 */ /* 0x004e260000001000 */
[C---:B------:R-:W-:Y:S01]  /*0140*/  FADD R3, R0.reuse, -12583039 ;  /* 0xcb40007f00037421 */ /* 0x040fe20000000000 */
[----:B------:R-:W-:-:S03]  /*0150*/  IMAD.SHL.U32 R0, R0, 0x800000, RZ ;  /* 0x0080000000007824 */ /* 0x000fc600078e00ff */
[----:B------:R-:W-:-:S04]  /*0160*/  FFMA R3, R4, 1.4426950216293334961, -R3 ;  /* 0x3fb8aa3b04037823 */ /* 0x000fc80000000803 */
[----:B------:R-:W-:-:S06]  /*0170*/  FFMA R3, R4, 1.925963033500011079e-08, R3 ;  /* 0x32a5706004037823 */ /* 0x000fcc0000000003 */
[----:B------:R-:W1:Y:S01]  /*0180*/  MUFU.EX2 R3, R3 ;  /* 0x0000000300037308 */ /* 0x000e620000000800 */
[----:B0-----:R-:W-:-:S04]  /*0190*/  FFMA R5, -R7, R8, 1 ;  /* 0x3f80000007057423 */ /* 0x001fc80000000108 */
[----:B------:R-:W-:Y:S01]  /*01a0*/  FFMA R5, R8, R5, R8 ;  /* 0x0000000508057223 */ /* 0x000fe20000000008 */
[----:B-1----:R-:W-:-:S04]  /*01b0*/  FMUL R0, R0, R3 ;  /* 0x0000000300007220 */ /* 0x002fc80000400000 */
[----:B------:R-:W0:Y:S01]  /*01c0*/  FCHK P0, R0, R7 ;  /* 0x0000000700007302 */ /* 0x000e220000000000 */
[----:B------:R-:W-:-:S04]  /*01d0*/  FFMA R4, R0, R5, RZ ;  /* 0x0000000500047223 */ /* 0x000fc800000000ff */
[----:B------:R-:W-:-:S04]  /*01e0*/  FFMA R6, -R7, R4, R0 ;  /* 0x0000000407067223 */ /* 0x000fc80000000100 */
[----:B------:R-:W-:Y:S01]  /*01f0*/  FFMA R9, R5, R6, R4 ;  /* 0x0000000605097223 */ /* 0x000fe20000000004 */
[----:B0-----:R-:W-:Y:S06]  /*0200*/  @!P0 BRA `(.L_x_1) ;  /* 0x00000000000c8947 */ /* 0x001fec0003800000 */
[----:B------:R-:W-:-:S07]  /*0210*/  MOV R4, 0x230 ;  /* 0x0000023000047802 */ /* 0x000fce0000000f00 */
[----:B------:R-:W-:Y:S05]  /*0220*/  CALL.REL.NOINC `($__internal_0_$__cuda_sm3x_div_rn_noftz_f32_slowpath) ;  /* 0x0000000000187944 */ /* 0x000fea0003c00000 */
[----:B------:R-:W-:-:S07]  /*0230*/  IMAD.MOV.U32 R9, RZ, RZ, R0 ;  /* 0x000000ffff097224 */ /* 0x000fce00078e0000 */
.L_x_1:
[----:B------:R-:W-:Y:S05]  /*0240*/  BSYNC.RECONVERGENT B0 ;  /* 0x0000000000007941 */ /* 0x000fea0003800200 */
.L_x_0:
[----:B------:R-:W0:Y:S02]  /*0250*/  LDC.64 R4, c[0x0][0x388] ;  /* 0x0000e200ff047b82 */ /* 0x000e240000000a00 */
[----:B0-----:R-:W-:-:S05]  /*0260*/  IMAD.WIDE R2, R2, 0x4, R4 ;  /* 0x0000000402027825 */ /* 0x001fca00078e0204 */
[----:B------:R-:W-:Y:S01]  /*0270*/  STG.E desc[UR4][R2.64], R9 ;  /* 0x0000000902007986 */ /* 0x000fe2000c101904 */
[----:B------:R-:W-:Y:S05]  /*0280*/  EXIT ;  /* 0x000000000000794d */ /* 0x000fea0003800000 */
        .weak           $__internal_0_$__cuda_sm3x_div_rn_noftz_f32_slowpath
        .type           $__internal_0_$__cuda_sm3x_div_rn_noftz_f32_slowpath,@function
        .size           $__internal_0_$__cuda_sm3x_div_rn_noftz_f32_slowpath,(.L_x_19 - $__internal_0_$__cuda_sm3x_div_rn_noftz_f32_slowpath)
$__internal_0_$__cuda_sm3x_div_rn_noftz_f32_slowpath:
[----:B------:R-:W-:Y:S01]  /*0290*/  SHF.R.U32.HI R5, RZ, 0x17, R7 ;  /* 0x00000017ff057819 */ /* 0x000fe20000011607 */
[----:B------:R-:W-:Y:S01]  /*02a0*/  BSSY.RECONVERGENT B1, `(.L_x_2) ;  /* 0x0000064000017945 */ /* 0x000fe20003800200 */
[--C-:B------:R-:W-:Y:S01]  /*02b0*/  SHF.R.U32.HI R3, RZ, 0x17, R0.reuse ;  /* 0x00000017ff037819 */ /* 0x100fe20000011600 */
[----:B------:R-:W-:Y:S01]  /*02c0*/  IMAD.MOV.U32 R8, RZ, RZ, R0 ;  /* 0x000000ffff087224 */ /* 0x000fe200078e0000 */
[----:B------:R-:W-:Y:S02]  /*02d0*/  LOP3.LUT R6, R5, 0xff, RZ, 0xc0, !PT ;  /* 0x000000ff05067812 */ /* 0x000fe400078ec0ff */
[----:B------:R-:W-:-:S03]  /*02e0*/  LOP3.LUT R5, R3, 0xff, RZ, 0xc0, !PT ;  /* 0x000000ff03057812 */ /* 0x000fc600078ec0ff */
[----:B------:R-:W-:Y:S02]  /*02f0*/  VIADD R11, R6, 0xffffffff ;  /* 0xffffffff060b7836 */ /* 0x000fe40000000000 */
[----:B------:R-:W-:-:S03]  /*0300*/  VIADD R10, R5, 0xffffffff ;  /* 0xffffffff050a7836 */ /* 0x000fc60000000000 */
[----:B------:R-:W-:-:S04]  /*0310*/  ISETP.GT.U32.AND P0, PT, R11, 0xfd, PT ;  /* 0x000000fd0b00780c */ /* 0x000fc80003f04070 */
[----:B------:R-:W-:-:S13]  /*0320*/  ISETP.GT.U32.OR P0, PT, R10, 0xfd, P0 ;  /* 0x000000fd0a00780c */ /* 0x000fda0000704470 */
[----:B------:R-:W-:Y:S01]  /*0330*/  @!P0 IMAD.MOV.U32 R9, RZ, RZ, RZ ;  /* 0x000000ffff098224 */ /* 0x000fe200078e00ff */
[----:B------:R-:W-:Y:S06]  /*0340*/  @!P0 BRA `(.L_x_3) ;  /* 0x0000000000608947 */ /* 0x000fec0003800000 */
[----:B------:R-:W-:Y:S01]  /*0350*/  FSETP.GTU.FTZ.AND P0, PT, |R0|, +INF , PT ;  /* 0x7f8000000000780b */ /* 0x000fe20003f1c200 */
[----:B------:R-:W-:Y:S01]  /*0360*/  IMAD.MOV.U32 R3, RZ, RZ, R7 ;  /* 0x000000ffff037224 */ /* 0x000fe200078e0007 */
[----:B------:R-:W-:-:S04]  /*0370*/  FSETP.GTU.FTZ.AND P1, PT, |R7|, +INF , PT ;  /* 0x7f8000000700780b */ /* 0x000fc80003f3c200 */
[----:B------:R-:W-:-:S13]  /*0380*/  PLOP3.LUT P0, PT, P0, P1, PT, 0xf8, 0x8f ;  /* 0x00000000008f781c */ /* 0x000fda0000703f70 */
[----:B------:R-:W-:Y:S05]  /*0390*/  @P0 BRA `(.L_x_4) ;  /* 0x00000004004c0947 */ /* 0x000fea0003800000 */
[----:B------:R-:W-:-:S13]  /*03a0*/  LOP3.LUT P0, RZ, R7, 0x7fffffff, R8, 0xc8, !PT ;  /* 0x7fffffff07ff7812 */ /* 0x000fda000780c808 */
[----:B------:R-:W-:Y:S05]  /*03b0*/  @!P0 BRA `(.L_x_5) ;  /* 0x00000004003c8947 */ /* 0x000fea0003800000 */
[C---:B------:R-:W-:Y:S02]  /*03c0*/  FSETP.NEU.FTZ.AND P2, PT, |R0|.reuse, +INF , PT ;  /* 0x7f8000000000780b */ /* 0x040fe40003f5d200 */
[----:B------:R-:W-:Y:S02]  /*03d0*/  FSETP.NEU.FTZ.AND P1, PT, |R3|, +INF , PT ;  /* 0x7f8000000300780b */ /* 0x000fe40003f3d200 */
[----:B------:R-:W-:-:S11]  /*03e0*/  FSETP.NEU.FTZ.AND P0, PT, |R0|, +INF , PT ;  /* 0x7f8000000000780b */ /* 0x000fd60003f1d200 */
[----:B------:R-:W-:Y:S05]  /*03f0*/  @!P1 BRA !P2, `(.L_x_5) ;  /* 0x00000004002c9947 */ /* 0x000fea0005000000 */
[----:B------:R-:W-:-:S04]  /*0400*/  LOP3.LUT P2, RZ, R8, 0x7fffffff, RZ, 0xc0, !PT ;  /* 0x7fffffff08ff7812 */ /* 0x000fc8000784c0ff */
[----:B------:R-:W-:-:S13]  /*0410*/  PLOP3.LUT P1, PT, P1, P2, PT, 0x2f, 0xf2 ;  /* 0x0000000000f2781c */ /* 0x000fda0000f24577 */
[----:B------:R-:W-:Y:S05]  /*0420*/  @P1 BRA `(.L_x_6) ;  /* 0x0000000400181947 */ /* 0x000fea0003800000 */
[----:B------:R-:W-:-:S04]  /*0430*/  LOP3.LUT P1, RZ, R7, 0x7fffffff, RZ, 0xc0, !PT ;  /* 0x7fffffff07ff7812 */ /* 0x000fc8000782c0ff */
[----:B------:R-:W-:-:S13]  /*0440*/  PLOP3.LUT P0, PT, P0, P1, PT, 0x2f, 0xf2 ;  /* 0x0000000000f2781c */ /* 0x000fda0000702577 */
[----:B------:R-:W-:Y:S05]  /*0450*/  @P0 BRA `(.L_x_7) ;  /* 0x0000000400000947 */ /* 0x000fea0003800000 */
[----:B------:R-:W-:Y:S02]  /*0460*/  ISETP.GE.AND P0, PT, R10, RZ, PT ;  /* 0x000000ff0a00720c */ /* 0x000fe40003f06270 */
[----:B------:R-:W-:-:S11]  /*0470*/  ISETP.GE.AND P1, PT, R11, RZ, PT ;  /* 0x000000ff0b00720c */ /* 0x000fd60003f26270 */
[----:B------:R-:W-:Y:S02]  /*0480*/  @P0 IMAD.MOV.U32 R9, RZ, RZ, RZ ;  /* 0x000000ffff090224 */ /* 0x000fe400078e00ff */
[----:B------:R-:W-:Y:S01]  /*0490*/  @!P0 FFMA R8, R0, 1.84467440737095516160e+19, RZ ;  /* 0x5f80000000088823 */ /* 0x000fe200000000ff */
[----:B------:R-:W-:Y:S02]  /*04a0*/  @!P0 IMAD.MOV.U32 R9, RZ, RZ, -0x40 ;  /* 0xffffffc0ff098424 */ /* 0x000fe400078e00ff */
[----:B------:R-:W-:-:S03]  /*04b0*/  @!P1 FFMA R7, R3, 1.84467440737095516160e+19, RZ ;  /* 0x5f80000003079823 */ /* 0x000fc600000000ff */
[----:B------:R-:W-:-:S07]  /*04c0*/  @!P1 IADD3 R9, PT, PT, R9, 0x40, RZ ;  /* 0x0000004009099810 */ /* 0x000fce0007ffe0ff */
.L_x_3:
[----:B------:R-:W-:Y:S01]  /*04d0*/  LEA R0, R6, 0xc0800000, 0x17 ;  /* 0xc080000006007811 */ /* 0x000fe200078eb8ff */
[----:B------:R-:W-:Y:S01]  /*04e0*/  VIADD R5, R5, 0xffffff81 ;  /* 0xffffff8105057836 */ /* 0x000fe20000000000 */
[----:B------:R-:W-:Y:S03]  /*04f0*/  BSSY.RECONVERGENT B2, `(.L_x_8) ;  /* 0x0000035000027945 */ /* 0x000fe60003800200 */
[----:B------:R-:W-:Y:S01]  /*0500*/  IMAD.IADD R7, R7, 0x1, -R0 ;  /* 0x0000000107077824 */ /* 0x000fe200078e0a00 */
[C---:B------:R-:W-:Y:S01]  /*0510*/  IADD3 R6, PT, PT, R5.reuse, 0x7f, -R6 ;  /* 0x0000007f05067810 */ /* 0x040fe20007ffe806 */
[----:B------:R-:W-:Y:S02]  /*0520*/  IMAD R0, R5, -0x800000, R8 ;  /* 0xff80000005007824 */ /* 0x000fe400078e0208 */
[----:B------:R-:W0:Y:S01]  /*0530*/  MUFU.RCP R3, R7 ;  /* 0x0000000700037308 */ /* 0x000e220000001000 */
[----:B------:R-:W-:Y:S01]  /*0540*/  FADD.FTZ R11, -R7, -RZ ;  /* 0x800000ff070b7221 */ /* 0x000fe20000010100 */
[----:B------:R-:W-:-:S03]  /*0550*/  IMAD.IADD R6, R6, 0x1, R9 ;  /* 0x0000000106067824 */ /* 0x000fc600078e0209 */
[----:B0-----:R-:W-:-:S04]  /*0560*/  FFMA R10, R3, R11, 1 ;  /* 0x3f800000030a7423 */ /* 0x001fc8000000000b */
[----:B------:R-:W-:-:S04]  /*0570*/  FFMA R10, R3, R10, R3 ;  /* 0x0000000a030a7223 */ /* 0x000fc80000000003 */
[----:B------:R-:W-:-:S04]  /*0580*/  FFMA R3, R0, R10, RZ ;  /* 0x0000000a00037223 */ /* 0x000fc800000000ff */
[----:B------:R-:W-:-:S04]  /*0590*/  FFMA R8, R11, R3, R0 ;  /* 0x000000030b087223 */ /* 0x000fc80000000000 */
[----:B------:R-:W-:-:S04]  /*05a0*/  FFMA R13, R10, R8, R3 ;  /* 0x000000080a0d7223 */ /* 0x000fc80000000003 */
[----:B------:R-:W-:-:S04]  /*05b0*/  FFMA R8, R11, R13, R0 ;  /* 0x0000000d0b087223 */ /* 0x000fc80000000000 */
[----:B------:R-:W-:-:S05]  /*05c0*/  FFMA R0, R10, R8, R13 ;  /* 0x000000080a007223 */ /* 0x000fca000000000d */
[----:B------:R-:W-:-:S04]  /*05d0*/  SHF.R.U32.HI R3, RZ, 0x17, R0 ;  /* 0x00000017ff037819 */ /* 0x000fc80000011600 */
[----:B------:R-:W-:-:S05]  /*05e0*/  LOP3.LUT R3, R3, 0xff, RZ, 0xc0, !PT ;  /* 0x000000ff03037812 */ /* 0x000fca00078ec0ff */
[----:B------:R-:W-:-:S04]  /*05f0*/  IMAD.IADD R7, R3, 0x1, R6 ;  /* 0x0000000103077824 */ /* 0x000fc800078e0206 */
[----:B------:R-:W-:-:S05]  /*0600*/  VIADD R3, R7, 0xffffffff ;  /* 0xffffffff07037836 */ /* 0x000fca0000000000 */
[----:B------:R-:W-:-:S13]  /*0610*/  ISETP.GE.U32.AND P0, PT, R3, 0xfe, PT ;  /* 0x000000fe0300780c */ /* 0x000fda0003f06070 */
[----:B------:R-:W-:Y:S05]  /*0620*/  @!P0 BRA `(.L_x_9) ;  /* 0x0000000000808947 */ /* 0x000fea0003800000 */
[----:B------:R-:W-:-:S13]  /*0630*/  ISETP.GT.AND P0, PT, R7, 0xfe, PT ;  /* 0x000000fe0700780c */ /* 0x000fda0003f04270 */
[----:B------:R-:W-:Y:S05]  /*0640*/  @P0 BRA `(.L_x_10) ;  /* 0x00000000006c0947 */ /* 0x000fea0003800000 */
[----:B------:R-:W-:-:S13]  /*0650*/  ISETP.GE.AND P0, PT, R7, 0x1, PT ;  /* 0x000000010700780c */ /* 0x000fda0003f06270 */
[----:B------:R-:W-:Y:S05]  /*0660*/  @P0 BRA `(.L_x_11) ;  /* 0x0000000000740947 */ /* 0x000fea0003800000 */
[----:B------:R-:W-:Y:S02]  /*0670*/  ISETP.GE.AND P0, PT, R7, -0x18, PT ;  /* 0xffffffe80700780c */ /* 0x000fe40003f06270 */
[----:B------:R-:W-:-:S11]  /*0680*/  LOP3.LUT R0, R0, 0x80000000, RZ, 0xc0, !PT ;  /* 0x8000000000007812 */ /* 0x000fd600078ec0ff */
[----:B------:R-:W-:Y:S05]  /*0690*/  @!P0 BRA `(.L_x_11) ;  /* 0x0000000000688947 */ /* 0x000fea0003800000 */
[CCC-:B------:R-:W-:Y:S01]  /*06a0*/  FFMA.RZ R3, R10.reuse, R8.reuse, R13.reuse ;  /* 0x000000080a037223 */ /* 0x1c0fe2000000c00d */
[CCC-:B------:R-:W-:Y:S01]  /*06b0*/  FFMA.RM R6, R10.reuse, R8.reuse, R13.reuse ;  /* 0x000000080a067223 */ /* 0x1c0fe2000000400d */
[C---:B------:R-:W-:Y:S02]  /*06c0*/  ISETP.NE.AND P2, PT, R7.reuse, RZ, PT ;  /* 0x000000ff0700720c */ /* 0x040fe40003f45270 */
[----:B------:R-:W-:Y:S02]  /*06d0*/  ISETP.NE.AND P1, PT, R7, RZ, PT ;  /* 0x000000ff0700720c */ /* 0x000fe40003f25270 */
[----:B------:R-:W-:Y:S01]  /*06e0*/  LOP3.LUT R5, R3, 0x7fffff, RZ, 0xc0, !PT ;  /* 0x007fffff03057812 */ /* 0x000fe200078ec0ff */
[----:B------:R-:W-:Y:S01]  /*06f0*/  FFMA.RP R3, R10, R8, R13 ;  /* 0x000000080a037223 */ /* 0x000fe2000000800d */
[----:B------:R-:W-:Y:S01]  /*0700*/  IADD3 R8, PT, PT, R7, 0x20, RZ ;  /* 0x0000002007087810 */ /* 0x000fe20007ffe0ff */
[----:B------:R-:W-:Y:S01]  /*0710*/  IMAD.MOV R7, RZ, RZ, -R7 ;  /* 0x000000ffff077224 */ /* 0x000fe200078e0a07 */
[----:B------:R-:W-:-:S02]  /*0720*/  LOP3.LUT R5, R5, 0x800000, RZ, 0xfc, !PT ;  /* 0x0080000005057812 */ /* 0x000fc400078efcff */
[----:B------:R-:W-:Y:S02]  /*0730*/  FSETP.NEU.FTZ.AND P0, PT, R3, R6, PT ;  /* 0x000000060300720b */ /* 0x000fe40003f1d000 */
[----:B------:R-:W-:Y:S02]  /*0740*/  SHF.L.U32 R8, R5, R8, RZ ;  /* 0x0000000805087219 */ /* 0x000fe400000006ff */
[----:B------:R-:W-:Y:S02]  /*0750*/  SEL R6, R7, RZ, P2 ;  /* 0x000000ff07067207 */ /* 0x000fe40001000000 */
[----:B------:R-:W-:Y:S02]  /*0760*/  ISETP.NE.AND P1, PT, R8, RZ, P1 ;  /* 0x000000ff0800720c */ /* 0x000fe40000f25270 */
[----:B------:R-:W-:Y:S02]  /*0770*/  SHF.R.U32.HI R6, RZ, R6, R5 ;  /* 0x00000006ff067219 */ /* 0x000fe40000011605 */
[----:B------:R-:W-:-:S02]  /*0780*/  PLOP3.LUT P0, PT, P0, P1, PT, 0xf8, 0x8f ;  /* 0x00000000008f781c */ /* 0x000fc40000703f70 */
[----:B------:R-:W-:Y:S02]  /*0790*/  SHF.R.U32.HI R8, RZ, 0x1, R6 ;  /* 0x00000001ff087819 */ /* 0x000fe40000011606 */
[----:B------:R-:W-:-:S04]  /*07a0*/  SEL R3, RZ, 0x1, !P0 ;  /* 0x00000001ff037807 */ /* 0x000fc80004000000 */
[----:B------:R-:W-:-:S04]  /*07b0*/  LOP3.LUT R3, R3, 0x1, R8, 0xf8, !PT ;  /* 0x0000000103037812 */ /* 0x000fc800078ef808 */
[----:B------:R-:W-:-:S05]  /*07c0*/  LOP3.LUT R3, R3, R6, RZ, 0xc0, !PT ;  /* 0x0000000603037212 */ /* 0x000fca00078ec0ff */
[----:B------:R-:W-:-:S05]  /*07d0*/  IMAD.IADD R3, R8, 0x1, R3 ;  /* 0x0000000108037824 */ /* 0x000fca00078e0203 */
[----:B------:R-:W-:Y:S01]  /*07e0*/  LOP3.LUT R0, R3, R0, RZ, 0xfc, !PT ;  /* 0x0000000003007212 */ /* 0x000fe200078efcff */
[----:B------:R-:W-:Y:S06]  /*07f0*/  BRA `(.L_x_11) ;  /* 0x0000000000107947 */ /* 0x000fec0003800000 */
.L_x_10:
[----:B------:R-:W-:-:S04]  /*0800*/  LOP3.LUT R0, R0, 0x80000000, RZ, 0xc0, !PT ;  /* 0x8000000000007812 */ /* 0x000fc800078ec0ff */
[----:B------:R-:W-:Y:S01]  /*0810*/  LOP3.LUT R0, R0, 0x7f800000, RZ, 0xfc, !PT ;  /* 0x7f80000000007812 */ /* 0x000fe200078efcff */
[----:B------:R-:W-:Y:S06]  /*0820*/  BRA `(.L_x_11) ;  /* 0x0000000000047947 */ /* 0x000fec0003800000 */
.L_x_9:
[----:B------:R-:W-:-:S07]  /*0830*/  IMAD R0, R6, 0x800000, R0 ;  /* 0x0080000006007824 */ /* 0x000fce00078e0200 */
.L_x_11:
[----:B------:R-:W-:Y:S05]  /*0840*/  BSYNC.RECONVERGENT B2 ;  /* 0x0000000000027941 */ /* 0x000fea0003800200 */
.L_x_8:
[----:B------:R-:W-:Y:S05]  /*0850*/  BRA `(.L_x_12) ;  /* 0x0000000000207947 */ /* 0x000fea0003800000 */
.L_x_7:
[----:B------:R-:W-:-:S04]  /*0860*/  LOP3.LUT R0, R7, 0x80000000, R8, 0x48, !PT ;  /* 0x8000000007007812 */ /* 0x000fc800078e4808 */
[----:B------:R-:W-:Y:S01]  /*0870*/  LOP3.LUT R0, R0, 0x7f800000, RZ, 0xfc, !PT ;  /* 0x7f80000000007812 */ /* 0x000fe200078efcff */
[----:B------:R-:W-:Y:S06]  /*0880*/  BRA `(.L_x_12) ;  /* 0x0000000000147947 */ /* 0x000fec0003800000 */
.L_x_6:
[----:B------:R-:W-:Y:S01]  /*0890*/  LOP3.LUT R0, R7, 0x80000000, R8, 0x48, !PT ;  /* 0x8000000007007812 */ /* 0x000fe200078e4808 */
[----:B------:R-:W-:Y:S06]  /*08a0*/  BRA `(.L_x_12) ;  /* 0x00000000000c7947 */ /* 0x000fec0003800000 */
.L_x_5:
[----:B------:R-:W0:Y:S01]  /*08b0*/  MUFU.RSQ R0, -QNAN ;  /* 0xffc0000000007908 */ /* 0x000e220000001400 */
[----:B------:R-:W-:Y:S05]  /*08c0*/  BRA `(.L_x_12) ;  /* 0x0000000000047947 */ /* 0x000fea0003800000 */
.L_x_4:
[----:B------:R-:W-:-:S07]  /*08d0*/  FADD.FTZ R0, R0, R3 ;  /* 0x0000000300007221 */ /* 0x000fce0000010000 */
.L_x_12:
[----:B------:R-:W-:Y:S05]  /*08e0*/  BSYNC.RECONVERGENT B1 ;  /* 0x0000000000017941 */ /* 0x000fea0003800200 */
.L_x_2:
[----:B------:R-:W-:-:S04]  /*08f0*/  IMAD.MOV.U32 R5, RZ, RZ, 0x0 ;  /* 0x00000000ff057424 */ /* 0x000fc800078e00ff */
[----:B0-----:R-:W-:Y:S05]  /*0900*/  RET.REL.NODEC R4 `(_Z15softmax_kernel2PfS_S_i) ;  /* 0xfffffff404bc7950 */ /* 0x001fea0003c3ffff */
.L_x_13:
[----:B------:R-:W-:-:S00]  /*0910*/  BRA `(.L_x_13) ;  /* 0xfffffffc00fc7947 */ /* 0x000fc0000383ffff */
[----:B------:R-:W-:-:S00]  /*0920*/  NOP ;  /* 0x0000000000007918 */ /* 0x000fc00000000000 */
        /* <DEDUP_REMOVED lines=13> */
.L_x_19:


//--------------------- .text._Z15softmax_kernel1PfS_i --------------------------
	.section	.text._Z15softmax_kernel1PfS_i,"ax",@progbits
	.align	128
        .global         _Z15softmax_kernel1PfS_i
        .type           _Z15softmax_kernel1PfS_i,@function
        .size           _Z15softmax_kernel1PfS_i,(.L_x_21 - _Z15softmax_kernel1PfS_i)
        .other          _Z15softmax_kernel1PfS_i,@"STO_CUDA_ENTRY STV_DEFAULT"
_Z15softmax_kernel1PfS_i:
.text._Z15softmax_kernel1PfS_i:
[----:B------:R-:W-:Y:S01]  /*0000*/  LDC R1, c[0x0][0x37c] ;  /* 0x0000df00ff017b82 */ /* 0x000fe20000000800 */
[----:B------:R-:W0:Y:S01]  /*0010*/  S2R R3, SR_CTAID.X ;  /* 0x0000000000037919 */ /* 0x000e220000002500 */
[----:B------:R-:W1:Y:S06]  /*0020*/  LDCU UR8, c[0x0][0x390] ;  /* 0x00007200ff0877ac */ /* 0x000e6c0008000800 */
[----:B------:R-:W2:Y:S01]  /*0030*/  LDC.64 R4, c[0x0][0x380] ;  /* 0x0000e000ff047b82 */ /* 0x000ea20000000a00 */
[----:B------:R-:W0:Y:S01]  /*0040*/  S2R R0, SR_TID.X ;  /* 0x0000000000007919 */ /* 0x000e220000002100 */
[----:B------:R-:W3:Y:S01]  /*0050*/  LDCU.64 UR6, c[0x0][0x358] ;  /* 0x00006b00ff0677ac */ /* 0x000ee20008000a00 */
[----:B0-----:R-:W-:-:S04]  /*0060*/  LEA R3, R3, R0, 0x8 ;  /* 0x0000000003037211 */ /* 0x001fc800078e40ff */
[C---:B-1----:R-:W-:Y:S01]  /*0070*/  ISETP.GE.AND P0, PT, R3.reuse, UR8, PT ;  /* 0x0000000803007c0c */ /* 0x042fe2000bf06270 */
[----:B--2---:R-:W-:-:S12]  /*0080*/  IMAD.WIDE R4, R3, 0x4, R4 ;  /* 0x0000000403047825 */ /* 0x004fd800078e0204 */
[----:B---3--:R-:W2:Y:S01]  /*0090*/  @!P0 LDG.E R2, desc[UR6][R4.64] ;  /* 0x0000000604028981 */ /* 0x008ea2000c1e1900 */
[----:B------:R-:W-:Y:S01]  /*00a0*/  @!P0 MOV R7, 0x3bbb989d ;  /* 0x3bbb989d00078802 */ /* 0x000fe20000000f00 */
[----:B------:R-:W0:Y:S01]  /*00b0*/  S2UR UR5, SR_CgaCtaId ;  /* 0x00000000000579c3 */ /* 0x000e220000008800 */
[----:B------:R-:W-:Y:S01]  /*00c0*/  @!P0 MOV R9, 0x437c0000 ;  /* 0x437c000000098802 */ /* 0x000fe20000000f00 */
[----:B------:R-:W-:Y:S01]  /*00d0*/  UMOV UR4, 0x400 ;  /* 0x0000040000047882 */ /* 0x000fe20000000000 */
[----:B------:R-:W-:Y:S01]  /*00e0*/  IADD3 R3, PT, PT, R3, 0x80, RZ ;  /* 0x0000008003037810 */ /* 0x000fe20007ffe0ff */
[----:B------:R-:W-:Y:S01]  /*00f0*/  BSSY.RECONVERGENT B0, `(.L_x_14) ;  /* 0x000001d000007945 */ /* 0x000fe20003800200 */
[----:B0-----:R-:W-:Y:S01]  /*0100*/  ULEA UR4, UR5, UR4, 0x18 ;  /* 0x0000000405047291 */ /* 0x001fe2000f8ec0ff */
[----:B--2---:R-:W-:-:S04]  /*0110*/  @!P0 FFMA.SAT R6, R2, R7, 0.5 ;  /* 0x3f00000002068423 */ /* 0x004fc80000002007 */
[----:B------:R-:W-:-:S04]  /*0120*/  @!P0 FFMA.RM R6, R6, R9, 12582913 ;  /* 0x4b40000106068423 */ /* 0x000fc80000004009 */
[C---:B------:R-:W-:Y:S01]  /*0130*/  @!P0 FADD R7, R6.reuse, -12583039 ;  /* 0xcb40007f06078421 */ /* 0x040fe20000000000 */
[----:B------:R-:W-:-:S03]  /*0140*/  @!P0 SHF.L.U32 R6, R6, 0x17, RZ ;  /* 0x0000001706068819 */ /* 0x000fc600000006ff */
[----:B------:R-:W-:-:S04]  /*0150*/  @!P0 FFMA R7, R2, 1.4426950216293334961, -R7 ;  /* 0x3fb8aa3b02078823 */ /* 0x000fc80000000807 */
[----:B------:R-:W-:Y:S01]  /*0160*/  @!P0 FFMA R7, R2, 1.925963033500011079e-08, R7 ;  /* 0x32a5706002078823 */ /* 0x000fe20000000007 */
[----:B------:R-:W-:-:S05]  /*0170*/  LEA R2, R0, UR4, 0x2 ;  /* 0x0000000400027c11 */ /* 0x000fca000f8e10ff */
[----:B------:R-:W0:Y:S02]  /*0180*/  @!P0 MUFU.EX2 R7, R7 ;  /* 0x0000000700078308 */ /* 0x000e240000000800 */
[----:B0-----:R-:W-:-:S05]  /*0190*/  @!P0 FMUL R9, R6, R7 ;  /* 0x0000000706098220 */ /* 0x001fca0000400000 */
[----:B------:R0:W-:Y:S04]  /*01a0*/  @!P0 STS [R2], R9 ;  /* 0x0000000902008388 */ /* 0x0001e80000000800 */
[----:B------:R0:W-:Y:S01]  /*01b0*/  @P0 STS [R2], RZ ;  /* 0x000000ff02000388 */ /* 0x0001e20000000800 */
[----:B------:R-:W-:-:S13]  /*01c0*/  ISETP.GE.AND P0, PT, R3, UR8, PT ;  /* 0x0000000803007c0c */ /* 0x000fda000bf06270 */
[----:B0-----:R-:W-:Y:S05]  /*01d0*/  @P0 BRA `(.L_x_15) ;  /* 0x0000000000340947 */ /* 0x001fea0003800000 */
[----:B------:R-:W2:Y:S01]  /*01e0*/  LDG.E R4, desc[UR6][R4.64+0x200] ;  /* 0x0002000604047981 */ /* 0x000ea2000c1e1900 */
[----:B------:R-:W-:Y:S01]  /*01f0*/  HFMA2 R3, -RZ, RZ, 0.96630859375, -0.0022525787353515625 ;  /* 0x3bbb989dff037431 */ /* 0x000fe200000001ff */
[----:B------:R-:W-:-:S04]  /*0200*/  MOV R6, 0x437c0000 ;  /* 0x437c000000067802 */ /* 0x000fc80000000f00 */
[----:B--2---:R-:W-:-:S04]  /*0210*/  FFMA.SAT R3, R4, R3, 0.5 ;  /* 0x3f00000004037423 */ /* 0x004fc80000002003 */
[----:B------:R-:W-:-:S04]  /*0220*/  FFMA.RM R3, R3, R6, 12582913 ;  /* 0x4b40000103037423 */ /* 0x000fc80000004006 */
[C---:B------:R-:W-:Y:S01]  /*0230*/  FADD R7, R3.reuse, -12583039 ;  /* 0xcb40007f03077421 */ /* 0x040fe20000000000 */
[----:B------:R-:W-:-:S03]  /*0240*/  SHF.L.U32 R3, R3, 0x17, RZ ;  /* 0x0000001703037819 */ /* 0x000fc600000006ff */
[----:B------:R-:W-:-:S04]  /*0250*/  FFMA R7, R4, 1.4426950216293334961, -R7 ;  /* 0x3fb8aa3b04077823 */ /* 0x000fc80000000807 */
[----:B------:R-:W-:-:S04]  /*0260*/  FFMA R7, R4, 1.925963033500011079e-08, R7 ;  /* 0x32a5706004077823 */ /* 0x000fc80000000007 */
[----:B------:R-:W0:Y:S02]  /*0270*/  MUFU.EX2 R6, R7 ;  /* 0x0000000700067308 */ /* 0x000e240000000800 */
[----:B0-----:R-:W-:-:S05]  /*0280*/  FMUL R3, R3, R6 ;  /* 0x0000000603037220 */ /* 0x001fca0000400000 */
[----:B------:R1:W-:Y:S01]  /*0290*/  STS [R2+0x200], R3 ;  /* 0x0002000302007388 */ /* 0x0003e20000000800 */
[----:B------:R-:W-:Y:S05]  /*02a0*/  BRA `(.L_x_16) ;  /* 0x0000000000047947 */ /* 0x000fea0003800000 */
.L_x_15:
[----:B------:R0:W-:Y:S02]  /*02b0*/  STS [R2+0x200], RZ ;  /* 0x000200ff02007388 */ /* 0x0001e40000000800 */
.L_x_16:
[----:B------:R-:W-:Y:S05]  /*02c0*/  BSYNC.RECONVERGENT B0 ;  /* 0x0000000000007941 */ /* 0x000fea0003800200 */
.L_x_14:
[----:B------:R-:W-:Y:S01]  /*02d0*/  BAR.SYNC.DEFER_BLOCKING 0x0 ;  /* 0x0000000000007b1d */ /* 0x000fe20000010000 */
[----:B------:R-:W-:-:S13]  /*02e0*/  ISETP.GT.U32.AND P0, PT, R0, 0x7f, PT ;  /* 0x0000007f0000780c */ /* 0x000fda0003f04070 */
[----:B------:R-:W-:Y:S05]  /*02f0*/  @P0 EXIT ;  /* 0x000000000000094d */ /* 0x000fea0003800000 */
[----:B-1----:R-:W-:Y:S01]  /*0300*/  LDS R3, [R2+0x200] ;  /* 0x0002000002037984 */ /* 0x002fe20000000800 */
[----:B------:R-:W-:-:S03]  /*0310*/  ISETP.GT.U32.AND P0, PT, R0, 0x3f, PT ;  /* 0x0000003f0000780c */ /* 0x000fc60003f04070 */
[----:B------:R-:W1:Y:S02]  /*0320*/  LDS R4, [R2] ;  /* 0x0000000002047984 */ /* 0x000e640000000800 */
[----:B-1----:R-:W-:-:S05]  /*0330*/  FADD R3, R3, R4 ;  /* 0x0000000403037221 */ /* 0x002fca0000000000 */
[----:B------:R1:W-:Y:S01]  /*0340*/  STS [R2], R3 ;  /* 0x0000000302007388 */ /* 0x0003e20000000800 */
[----:B------:R-:W-:Y:S06]  /*0350*/  BAR.SYNC.DEFER_BLOCKING 0x0 ;  /* 0x0000000000007b1d */ /* 0x000fec0000010000 */
        /* <DEDUP_REMOVED lines=9> */
[----:B------:R-:W-:-:S03]  /*03f0*/  ISETP.NE.AND P0, PT, R0, RZ, PT ;  /* 0x000000ff0000720c */ /* 0x000fc60003f05270 */
[----:B------:R-:W1:Y:S02]  /*0400*/  LDS R4, [R2] ;  /* 0x0000000002047984 */ /* 0x000e640000000800 */
[----:B-1----:R-:W-:-:S05]  /*0410*/  FADD R3, R3, R4 ;  /* 0x0000000403037221 */ /* 0x002fca0000000000 */
[----:B------:R-:W-:Y:S04]  /*0420*/  STS [R2], R3 ;  /* 0x0000000302007388 */ /* 0x000fe80000000800 */
[----:B------:R-:W-:Y:S04]  /*0430*/  LDS R4, [R2+0x40] ;  /* 0x0000400002047984 */ /* 0x000fe80000000800 */
        /* <DEDUP_REMOVED lines=18> */
[----:B------:R1:W-:Y:S01]  /*0560*/  STS [R2], R5 ;  /* 0x0000000502007388 */ /* 0x0003e20000000800 */
[----:B------:R-:W-:Y:S05]  /*0570*/  @P0 EXIT ;  /* 0x000000000000094d */ /* 0x000fea0003800000 */
[----:B-1----:R-:W1:Y:S01]  /*0580*/  LDS R5, [UR4] ;  /* 0x00000004ff057984 */ /* 0x002e620008000800 */
[----:B0-----:R-:W1:Y:S03]  /*0590*/  LDC.64 R2, c[0x0][0x388] ;  /* 0x0000e200ff027b82 */ /* 0x001e660000000a00 */
[----:B-1----:R-:W-:Y:S01]  /*05a0*/  REDG.E.ADD.F32.FTZ.RN.STRONG.GPU desc[UR6][R2.64], R5 ;  /* 0x00000005020079a6 */ /* 0x002fe2000c12f306 */
[----:B------:R-:W-:Y:S05]  /*05b0*/  EXIT ;  /* 0x000000000000794d */ /* 0x000fea0003800000 */
.L_x_17:
        /* <DEDUP_REMOVED lines=12> */
.L_x_21:


//--------------------- .text._Z6warmupv          --------------------------
	.section	.text._Z6warmupv,"ax",@progbits
	.align	128
        .global         _Z6warmupv
        .type           _Z6warmupv,@function
        .size           _Z6warmupv,(.L_x_22 - _Z6warmupv)
        .other          _Z6warmupv,@"STO_CUDA_ENTRY STV_DEFAULT"
_Z6warmupv:
.text._Z6warmupv:
[----:B------:R-:W-:Y:S01]  /*0000*/  LDC R1, c[0x0][0x37c] ;  /* 0x0000df00ff017b82 */ /* 0x000fe20000000800 */
[----:B------:R-:W-:Y:S05]  /*0010*/  EXIT ;  /* 0x000000000000794d */ /* 0x000fea0003800000 */
.L_x_18:
        /* <DEDUP_REMOVED lines=14> */
.L_x_22:


//--------------------- .nv.shared.reserved.0     --------------------------
	.section	.nv.shared.reserved.0,"aw",@nobits
	.weak		__nv_reservedSMEM_offset_0_alias
	.size		__nv_reservedSMEM_offset_0_alias, 0, 64
	.other		__nv_reservedSMEM_offset_0_alias,@"STO_CUDA_RESERVED_SHARED STV_DEFAULT"
__nv_reservedSMEM_offset_0_alias:
	.zero		0
	.zero		64


//--------------------- .nv.shared._Z15softmax_kernel1PfS_i --------------------------
	.section	.nv.shared._Z15softmax_kernel1PfS_i,"aw",@nobits
	.sectionflags	@""
	.align	4
.nv.shared._Z15softmax_kernel1PfS_i:
	.zero		2048


//--------------------- .nv.constant0._Z15softmax_kernel2PfS_S_i --------------------------
	.section	.nv.constant0._Z15softmax_kernel2PfS_S_i,"a",@progbits
	.sectionflags	@""
	.align	4
.nv.constant0._Z15softmax_kernel2PfS_S_i:
	.zero		924


//--------------------- .nv.constant0._Z15softmax_kernel1PfS_i --------------------------
	.section	.nv.constant0._Z15softmax_kernel1PfS_i,"a",@progbits
	.sectionflags	@""
	.align	4
.nv.constant0._Z15softmax_kernel1PfS_i:
	.zero		916


//--------------------- .nv.constant0._Z6warmupv  --------------------------
	.section	.nv.constant0._Z6warmupv,"a",@progbits
	.sectionflags	@""
	.align	4
.nv.constant0._Z6warmupv:
	.zero		896


//--------------------- SYMBOLS --------------------------

	.type		.nv.reservedSmem.offset0,@object
	.size		.nv.reservedSmem.offset0,0x4
	.type		.nv.reservedSmem.cap,@object
	.size		.nv.reservedSmem.cap,0x4
